	.headerflags	@"EF_CUDA_TEXMODE_UNIFIED EF_CUDA_64BIT_ADDRESS EF_CUDA_ACCELERATORS EF_CUDA_SM90 EF_CUDA_VIRTUAL_SM(EF_CUDA_SM90)"
	.elftype	@"ET_EXEC"


//--------------------- .nv.info                  --------------------------
	.section	.nv.info,"",@"SHT_CUDA_INFO"
	.align	4


	//----- nvinfo : EIATTR_REGCOUNT
	.align		4
        /*0000*/ 	.byte	0x04, 0x2f
        /*0002*/ 	.short	(.L_1 - .L_0)
	.align		4
.L_0:
        /*0004*/ 	.word	index@(triton_poi_fused_add_1)
        /*0008*/ 	.word	0x0000000c


	//----- nvinfo : EIATTR_MIN_STACK_SIZE
	.align		4
.L_1:
        /*000c*/ 	.byte	0x04, 0x12
        /*000e*/ 	.short	(.L_3 - .L_2)
	.align		4
.L_2:
        /*0010*/ 	.word	index@(triton_poi_fused_add_1)
        /*0014*/ 	.word	0x00000000


	//----- nvinfo : EIATTR_FRAME_SIZE
	.align		4
.L_3:
        /*0018*/ 	.byte	0x04, 0x11
        /*001a*/ 	.short	(.L_5 - .L_4)
	.align		4
.L_4:
        /*001c*/ 	.word	index@(triton_poi_fused_add_1)
        /*0020*/ 	.word	0x00000000


	//----- nvinfo : EIATTR_MIN_STACK_SIZE
	.align		4
.L_5:
        /*0024*/ 	.byte	0x04, 0x12
        /*0026*/ 	.short	(.L_7 - .L_6)
	.align		4
.L_6:
        /*0028*/ 	.word	index@(triton_poi_fused_add_1)
        /*002c*/ 	.word	0x00000000
.L_7:


//--------------------- .nv.info.triton_poi_fused_add_1 --------------------------
	.section	.nv.info.triton_poi_fused_add_1,"",@"SHT_CUDA_INFO"
	.sectionflags	@""
	.align	4


	//----- nvinfo : EIATTR_CUDA_API_VERSION
	.align		4
        /*0000*/ 	.byte	0x04, 0x37
        /*0002*/ 	.short	(.L_9 - .L_8)
.L_8:
        /*0004*/ 	.word	0x0000007c


	//----- nvinfo : EIATTR_KPARAM_INFO
	.align		4
.L_9:
        /*0008*/ 	.byte	0x04, 0x17
        /*000a*/ 	.short	(.L_11 - .L_10)
.L_10:
        /*000c*/ 	.word	0x00000000
        /*0010*/ 	.short	0x0002
        /*0012*/ 	.short	0x0010
        /*0014*/ 	.byte	0x00, 0xf0, 0x11, 0x00


	//----- nvinfo : EIATTR_KPARAM_INFO
	.align		4
.L_11:
        /*0018*/ 	.byte	0x04, 0x17
        /*001a*/ 	.short	(.L_13 - .L_12)
.L_12:
        /*001c*/ 	.word	0x00000000
        /*0020*/ 	.short	0x0001
        /*0022*/ 	.short	0x0008
        /*0024*/ 	.byte	0x00, 0xf4, 0x21, 0x00


	//----- nvinfo : EIATTR_KPARAM_INFO
	.align		4
.L_13:
        /*0028*/ 	.byte	0x04, 0x17
        /*002a*/ 	.short	(.L_15 - .L_14)
.L_14:
        /*002c*/ 	.word	0x00000000
        /*0030*/ 	.short	0x0000
        /*0032*/ 	.short	0x0000
        /*0034*/ 	.byte	0x00, 0xf4, 0x21, 0x00


	//----- nvinfo : EIATTR_SPARSE_MMA_MASK
	.align		4
.L_15:
        /*0038*/ 	.byte	0x03, 0x50
        /*003a*/ 	.short	0x0000


	//----- nvinfo : EIATTR_MAXREG_COUNT
	.align		4
        /*003c*/ 	.byte	0x03, 0x1b
        /*003e*/ 	.short	0x00ff


	//----- nvinfo : EIATTR_EXIT_INSTR_OFFSETS
	.align		4
        /*0040*/ 	.byte	0x04, 0x1c
        /*0042*/ 	.short	(.L_17 - .L_16)


	//   ....[0]....
.L_16:
        /*0044*/ 	.word	0x00000130


	//----- nvinfo : EIATTR_REQNTID
	.align		4
.L_17:
        /*0048*/ 	.byte	0x04, 0x10
        /*004a*/ 	.short	(.L_19 - .L_18)
.L_18:
        /*004c*/ 	.word	0x00000080
        /*0050*/ 	.word	0x00000001
        /*0054*/ 	.word	0x00000001


	//----- nvinfo : EIATTR_CBANK_PARAM_SIZE
	.align		4
.L_19:
        /*0058*/ 	.byte	0x03, 0x19
        /*005a*/ 	.short	0x0014


	//----- nvinfo : EIATTR_PARAM_CBANK
	.align		4
        /*005c*/ 	.byte	0x04, 0x0a
        /*005e*/ 	.short	(.L_21 - .L_20)
	.align		4
.L_20:
        /*0060*/ 	.word	index@(.nv.constant0.triton_poi_fused_add_1)
        /*0064*/ 	.short	0x0210
        /*0066*/ 	.short	0x0014


	//----- nvinfo : EIATTR_SW_WAR
	.align		4
.L_21:
        /*0068*/ 	.byte	0x04, 0x36
        /*006a*/ 	.short	(.L_23 - .L_22)
.L_22:
        /*006c*/ 	.word	0x00000008
.L_23:


//--------------------- .nv.callgraph             --------------------------
	.section	.nv.callgraph,"",@"SHT_CUDA_CALLGRAPH"
	.align	4
	.sectionentsize	8
	.align		4
        /*0000*/ 	.word	0x00000000
	.align		4
        /*0004*/ 	.word	0xffffffff
	.align		4
        /*0008*/ 	.word	0x00000000
	.align		4
        /*000c*/ 	.word	0xfffffffe
	.align		4
        /*0010*/ 	.word	0x00000000
	.align		4
        /*0014*/ 	.word	0xfffffffd
	.align		4
        /*0018*/ 	.word	0x00000000
	.align		4
        /*001c*/ 	.word	0xfffffffc


//--------------------- .text.triton_poi_fused_add_1 --------------------------
	.section	.text.triton_poi_fused_add_1,"ax",@progbits
	.align	128
        .global         triton_poi_fused_add_1
        .type           triton_poi_fused_add_1,@function
        .size           triton_poi_fused_add_1,(.L_x_1 - triton_poi_fused_add_1)
        .other          triton_poi_fused_add_1,@"STO_CUDA_ENTRY STV_DEFAULT"
triton_poi_fused_add_1:
.text.triton_poi_fused_add_1:
[----:B------:R-:W-:Y:S01]  /*0000*/  LDC R1, c[0x0][0x28] ;  /* 0x00000a00ff017b82 */ /* 0x000fe20000000800 */
[----:B------:R-:W1:Y:S07]  /*0010*/  S2R R0, SR_TID.X ;  /* 0x0000000000007919 */ /* 0x000e6e0000002100 */
[----:B------:R-:W2:Y:S01]  /*0020*/  LDC.64 R4, c[0x0][0x218] ;  /* 0x00008600ff047b82 */ /* 0x000ea20000000a00 */
[----:B------:R-:W-:Y:S01]  /*0030*/  ULDC.64 UR4, c[0x0][0x208] ;  /* 0x0000820000047ab9 */ /* 0x000fe20000000a00 */
[----:B------:R-:W3:Y:S06]  /*0040*/  S2R R7, SR_CTAID.X ;  /* 0x0000000000077919 */ /* 0x000eec0000002500 */
[----:B------:R-:W4:Y:S01]  /*0050*/  LDC.64 R2, c[0x0][0x210] ;  /* 0x00008400ff027b82 */ /* 0x000f220000000a00 */
[----:B-1----:R-:W-:-:S02]  /*0060*/  LOP3.LUT R0, R0, 0x7f, RZ, 0xc0, !PT ;  /* 0x0000007f00007812 */ /* 0x002fc400078ec0ff */
[----:B---3--:R-:W-:-:S03]  /*0070*/  SHF.R.S32.HI R6, RZ, 0x18, R7 ;  /* 0x00000018ff067819 */ /* 0x008fc60000011407 */
[----:B------:R-:W-:Y:S01]  /*0080*/  IMAD R7, R7, 0x80, R0 ;  /* 0x0000008007077824 */ /* 0x000fe200078e0200 */
[----:B------:R-:W-:-:S03]  /*0090*/  SGXT R0, R6, 0x1 ;  /* 0x000000010600781a */ /* 0x000fc60000000200 */
[----:B----4-:R-:W-:Y:S01]  /*00a0*/  IMAD.WIDE R2, R7, 0x4, R2 ;  /* 0x0000000407027825 */ /* 0x010fe200078e0202 */
[----:B------:R-:W-:-:S04]  /*00b0*/  LEA.HI R0, R0, R7, RZ, 0x2 ;  /* 0x0000000700007211 */ /* 0x000fc800078f10ff */
[----:B------:R-:W-:-:S05]  /*00c0*/  LOP3.LUT R0, R0, 0xfffffffc, RZ, 0xc0, !PT ;  /* 0xfffffffc00007812 */ /* 0x000fca00078ec0ff */
[----:B------:R-:W-:Y:S02]  /*00d0*/  IMAD.IADD R9, R7, 0x1, -R0 ;  /* 0x0000000107097824 */ /* 0x000fe400078e0a00 */
[----:B------:R-:W3:Y:S02]  /*00e0*/  LDG.E R0, desc[UR4][R2.64] ;  /* 0x0000000402007981 */ /* 0x000ee4000c1e1900 */
[----:B--2---:R-:W-:-:S06]  /*00f0*/  IMAD.WIDE R4, R9, 0x4, R4 ;  /* 0x0000000409047825 */ /* 0x004fcc00078e0204 */
[----:B------:R-:W3:Y:S02]  /*0100*/  LDG.E.EL R5, desc[UR4][R4.64] ;  /* 0x0000000404057981 */ /* 0x000ee4000c2e1900 */
[----:B---3--:R-:W-:-:S05]  /*0110*/  FADD R7, R0, R5 ;  /* 0x0000000500077221 */ /* 0x008fca0000000000 */
[----:B------:R-:W-:Y:S01]  /*0120*/  STG.E desc[UR4][R2.64], R7 ;  /* 0x0000000702007986 */ /* 0x000fe2000c101904 */
[----:B------:R-:W-:Y:S05]  /*0130*/  EXIT ;  /* 0x000000000000794d */ /* 0x000fea0003800000 */
.L_x_0:
[----:B------:R-:W-:-:S00]  /*0140*/  BRA `(.L_x_0) ;  /* 0xfffffffc00fc7947 */ /* 0x000fc0000383ffff */
[----:B------:R-:W-:-:S00]  /*0150*/  NOP ;  /* 0x0000000000007918 */ /* 0x000fc00000000000 */
        /* <DEDUP_REMOVED lines=10> */
.L_x_1:


//--------------------- .nv.constant0.triton_poi_fused_add_1 --------------------------
	.section	.nv.constant0.triton_poi_fused_add_1,"a",@progbits
	.sectionflags	@""
	.align	4
.nv.constant0.triton_poi_fused_add_1:
	.zero		548
